//
// Generated by NVIDIA NVVM Compiler
//
// Compiler Build ID: CL-36424714
// Cuda compilation tools, release 13.0, V13.0.88
// Based on NVVM 20.0.0
//

.version 9.0
.target sm_100
.address_size 64

	// .globl	_Z9transposePiS_ii

.visible .entry _Z9transposePiS_ii(
	.param .u64 .ptr .align 1 _Z9transposePiS_ii_param_0,
	.param .u64 .ptr .align 1 _Z9transposePiS_ii_param_1,
	.param .u32 _Z9transposePiS_ii_param_2,
	.param .u32 _Z9transposePiS_ii_param_3
)
{
	.reg .pred 	%p<4>;
	.reg .b32 	%r<8>;
	.reg .b64 	%rd<9>;

	ld.param.u64 	%rd1, [_Z9transposePiS_ii_param_0];
	ld.param.u64 	%rd2, [_Z9transposePiS_ii_param_1];
	ld.param.u32 	%r3, [_Z9transposePiS_ii_param_2];
	ld.param.u32 	%r4, [_Z9transposePiS_ii_param_3];
	mov.u32 	%r1, %tid.x;
	mov.u32 	%r2, %ctaid.x;
	setp.ge.s32 	%p1, %r2, %r3;
	setp.ge.s32 	%p2, %r1, %r4;
	or.pred  	%p3, %p1, %p2;
	@%p3 bra 	$L__BB0_2;
	cvta.to.global.u64 	%rd3, %rd1;
	cvta.to.global.u64 	%rd4, %rd2;
	mad.lo.s32 	%r5, %r4, %r2, %r1;
	mul.wide.u32 	%rd5, %r5, 4;
	add.s64 	%rd6, %rd3, %rd5;
	ld.global.u32 	%r6, [%rd6];
	mad.lo.s32 	%r7, %r3, %r1, %r2;
	mul.wide.u32 	%rd7, %r7, 4;
	add.s64 	%rd8, %rd4, %rd7;
	st.global.u32 	[%rd8], %r6;
$L__BB0_2:
	ret;

}


// ===== COMPILED SASS (sm_100) =====

	.target	sm_100

	.elftype	@"ET_EXEC"


//--------------------- .note.nv.tkinfo           --------------------------
	.section	.note.nv.tkinfo,"",@"SHT_NOTE"
	.sectionflags	@"SHF_NOTE_NV_TKINFO"
	.tkinfo
        /*0018*/ 	.word	0x00000002
        /*0030*/ 	.string	""
        /*0030*/ 	.string	"ptxas"
        /*0030*/ 	.string	"Cuda compilation tools, release 13.0, V13.0.88"
        /*0030*/ 	.string	"Build cuda_13.0.r13.0/compiler.36424714_0"
        /*0030*/ 	.string	"-arch sm_100 -m 64 "



//--------------------- .note.nv.cuinfo           --------------------------
	.section	.note.nv.cuinfo,"",@"SHT_NOTE"
	.sectionflags	@"SHF_NOTE_NV_CUINFO"
        /*0018*/ 	.short	0x0002
        /*001a*/ 	.short	0x0064
        /*001c*/ 	.short	0x0082
	.zero		2


//--------------------- .nv.info                  --------------------------
	.section	.nv.info,"",@"SHT_CUDA_INFO"
	.align	4


	//----- nvinfo : EIATTR_REGCOUNT
	.align		4
        /*0000*/ 	.byte	0x04, 0x2f
        /*0002*/ 	.short	(.L_1 - .L_0)
	.align		4
.L_0:
        /*0004*/ 	.word	index@(_Z9transposePiS_ii)
        /*0008*/ 	.word	0x0000000a


	//----- nvinfo : EIATTR_FRAME_SIZE
	.align		4
.L_1:
        /*000c*/ 	.byte	0x04, 0x11
        /*000e*/ 	.short	(.L_3 - .L_2)
	.align		4
.L_2:
        /*0010*/ 	.word	index@(_Z9transposePiS_ii)
        /*0014*/ 	.word	0x00000000


	//----- nvinfo : EIATTR_MIN_STACK_SIZE
	.align		4
.L_3:
        /*0018*/ 	.byte	0x04, 0x12
        /*001a*/ 	.short	(.L_5 - .L_4)
	.align		4
.L_4:
        /*001c*/ 	.word	index@(_Z9transposePiS_ii)
        /*0020*/ 	.word	0x00000000
.L_5:


//--------------------- .nv.compat                --------------------------
	.section	.nv.compat,"",@"SHT_CUDA_COMPAT_INFO"
	.align	4
        /*0000*/ 	.byte	0x02, 0x09, 0x00, 0x00, 0x02, 0x02, 0x01, 0x00, 0x02, 0x05, 0x05, 0x00, 0x03, 0x07, 0x01, 0x01
        /*0010*/ 	.byte	0x02, 0x03, 0x00, 0x00, 0x02, 0x06, 0x01, 0x00, 0x04, 0x0b, 0x08, 0x00, 0x09, 0x00, 0x00, 0x00
        /*0020*/ 	.byte	0x00, 0x00, 0x00, 0x00


//--------------------- .nv.info._Z9transposePiS_ii --------------------------
	.section	.nv.info._Z9transposePiS_ii,"",@"SHT_CUDA_INFO"
	.sectionflags	@""
	.align	4


	//----- nvinfo : EIATTR_CUDA_API_VERSION
	.align		4
        /*0000*/ 	.byte	0x04, 0x37
        /*0002*/ 	.short	(.L_7 - .L_6)
.L_6:
        /*0004*/ 	.word	0x00000082


	//----- nvinfo : EIATTR_KPARAM_INFO
	.align		4
.L_7:
        /*0008*/ 	.byte	0x04, 0x17
        /*000a*/ 	.short	(.L_9 - .L_8)
.L_8:
        /*000c*/ 	.word	0x00000000
        /*0010*/ 	.short	0x0003
        /*0012*/ 	.short	0x0014
        /*0014*/ 	.byte	0x00, 0xf0, 0x11, 0x00


	//----- nvinfo : EIATTR_KPARAM_INFO
	.align		4
.L_9:
        /*0018*/ 	.byte	0x04, 0x17
        /*001a*/ 	.short	(.L_11 - .L_10)
.L_10:
        /*001c*/ 	.word	0x00000000
        /*0020*/ 	.short	0x0002
        /*0022*/ 	.short	0x0010
        /*0024*/ 	.byte	0x00, 0xf0, 0x11, 0x00


	//----- nvinfo : EIATTR_KPARAM_INFO
	.align		4
.L_11:
        /*0028*/ 	.byte	0x04, 0x17
        /*002a*/ 	.short	(.L_13 - .L_12)
.L_12:
        /*002c*/ 	.word	0x00000000
        /*0030*/ 	.short	0x0001
        /*0032*/ 	.short	0x0008
        /*0034*/ 	.byte	0x00, 0xf5, 0x21, 0x00


	//----- nvinfo : EIATTR_KPARAM_INFO
	.align		4
.L_13:
        /*0038*/ 	.byte	0x04, 0x17
        /*003a*/ 	.short	(.L_15 - .L_14)
.L_14:
        /*003c*/ 	.word	0x00000000
        /*0040*/ 	.short	0x0000
        /*0042*/ 	.short	0x0000
        /*0044*/ 	.byte	0x00, 0xf5, 0x21, 0x00


	//----- nvinfo : EIATTR_SPARSE_MMA_MASK
	.align		4
.L_15:
        /*0048*/ 	.byte	0x03, 0x50
        /*004a*/ 	.short	0x0000


	//----- nvinfo : EIATTR_MAXREG_COUNT
	.align		4
        /*004c*/ 	.byte	0x03, 0x1b
        /*004e*/ 	.short	0x00ff


	//----- nvinfo : EIATTR_MERCURY_ISA_VERSION
	.align		4
        /*0050*/ 	.byte	0x03, 0x5f
        /*0052*/ 	.short	0x0101


	//----- nvinfo : EIATTR_VRC_CTA_INIT_COUNT
	.align		4
        /*0054*/ 	.byte	0x02, 0x4a
	.zero		1
	.zero		1


	//----- nvinfo : EIATTR_EXIT_INSTR_OFFSETS
	.align		4
        /*0058*/ 	.byte	0x04, 0x1c
        /*005a*/ 	.short	(.L_17 - .L_16)


	//   ....[0]....
.L_16:
        /*005c*/ 	.word	0x00000060


	//   ....[1]....
        /*0060*/ 	.word	0x00000100


	//----- nvinfo : EIATTR_CBANK_PARAM_SIZE
	.align		4
.L_17:
        /*0064*/ 	.byte	0x03, 0x19
        /*0066*/ 	.short	0x0018


	//----- nvinfo : EIATTR_PARAM_CBANK
	.align		4
        /*0068*/ 	.byte	0x04, 0x0a
        /*006a*/ 	.short	(.L_19 - .L_18)
	.align		4
.L_18:
        /*006c*/ 	.word	index@(.nv.constant0._Z9transposePiS_ii)
        /*0070*/ 	.short	0x0380
        /*0072*/ 	.short	0x0018


	//----- nvinfo : EIATTR_SW_WAR
	.align		4
.L_19:
        /*0074*/ 	.byte	0x04, 0x36
        /*0076*/ 	.short	(.L_21 - .L_20)
.L_20:
        /*0078*/ 	.word	0x00000008
.L_21:


//--------------------- .nv.callgraph             --------------------------
	.section	.nv.callgraph,"",@"SHT_CUDA_CALLGRAPH"
	.align	4
	.sectionentsize	8
	.align		4
        /*0000*/ 	.word	0x00000000
	.align		4
        /*0004*/ 	.word	0xffffffff
	.align		4
        /*0008*/ 	.word	0x00000000
	.align		4
        /*000c*/ 	.word	0xfffffffe
	.align		4
        /*0010*/ 	.word	0x00000000
	.align		4
        /*0014*/ 	.word	0xfffffffd
	.align		4
        /*0018*/ 	.word	0x00000000
	.align		4
        /*001c*/ 	.word	0xfffffffc


//--------------------- .text._Z9transposePiS_ii  --------------------------
	.section	.text._Z9transposePiS_ii,"ax",@progbits
	.align	128
        .global         _Z9transposePiS_ii
        .type           _Z9transposePiS_ii,@function
        .size           _Z9transposePiS_ii,(.L_x_1 - _Z9transposePiS_ii)
        .other          _Z9transposePiS_ii,@"STO_CUDA_ENTRY STV_DEFAULT"
_Z9transposePiS_ii:
.text._Z9transposePiS_ii:
[----:B------:R-:W-:Y:S01]  /*0000*/  LDC R1, c[0x0][0x37c] ;  /* 0x0000df00ff017b82 */ /* 0x000fe20000000800 */
[----:B------:R-:W0:Y:S07]  /*0010*/  S2R R0, SR_TID.X ;  /* 0x0000000000007919 */ /* 0x000e2e0000002100 */
[----:B------:R-:W0:Y:S08]  /*0020*/  LDC.64 R6, c[0x0][0x390] ;  /* 0x0000e400ff067b82 */ /* 0x000e300000000a00 */
[----:B------:R-:W1:Y:S01]  /*0030*/  S2UR UR6, SR_CTAID.X ;  /* 0x00000000000679c3 */ /* 0x000e620000002500 */
[----:B0-----:R-:W-:-:S04]  /*0040*/  ISETP.GE.AND P0, PT, R0, R7, PT ;  /* 0x000000070000720c */ /* 0x001fc80003f06270 */
[----:B-1----:R-:W-:-:S13]  /*0050*/  ISETP.LE.OR P0, PT, R6, UR6, P0 ;  /* 0x0000000606007c0c */ /* 0x002fda0008703670 */
[----:B------:R-:W-:Y:S05]  /*0060*/  @P0 EXIT ;  /* 0x000000000000094d */ /* 0x000fea0003800000 */
[----:B------:R-:W0:Y:S01]  /*0070*/  LDC.64 R2, c[0x0][0x380] ;  /* 0x0000e000ff027b82 */ /* 0x000e220000000a00 */
[----:B------:R-:W1:Y:S01]  /*0080*/  LDCU.64 UR4, c[0x0][0x358] ;  /* 0x00006b00ff0477ac */ /* 0x000e620008000a00 */
[----:B------:R-:W-:-:S04]  /*0090*/  IMAD R5, R7, UR6, R0 ;  /* 0x0000000607057c24 */ /* 0x000fc8000f8e0200 */
[----:B0-----:R-:W-:Y:S02]  /*00a0*/  IMAD.WIDE.U32 R2, R5, 0x4, R2 ;  /* 0x0000000405027825 */ /* 0x001fe400078e0002 */
[----:B------:R-:W0:Y:S04]  /*00b0*/  LDC.64 R4, c[0x0][0x388] ;  /* 0x0000e200ff047b82 */ /* 0x000e280000000a00 */
[----:B-1----:R-:W2:Y:S01]  /*00c0*/  LDG.E R3, desc[UR4][R2.64] ;  /* 0x0000000402037981 */ /* 0x002ea2000c1e1900 */
[----:B------:R-:W-:-:S04]  /*00d0*/  IMAD R7, R0, R6, UR6 ;  /* 0x0000000600077e24 */ /* 0x000fc8000f8e0206 */
[----:B0-----:R-:W-:-:S05]  /*00e0*/  IMAD.WIDE.U32 R4, R7, 0x4, R4 ;  /* 0x0000000407047825 */ /* 0x001fca00078e0004 */
[----:B--2---:R-:W-:Y:S01]  /*00f0*/  STG.E desc[UR4][R4.64], R3 ;  /* 0x0000000304007986 */ /* 0x004fe2000c101904 */
[----:B------:R-:W-:Y:S05]  /*0100*/  EXIT ;  /* 0x000000000000794d */ /* 0x000fea0003800000 */
.L_x_0:
[----:B------:R-:W-:-:S00]  /*0110*/  BRA `(.L_x_0) ;  /* 0xfffffffc00fc7947 */ /* 0x000fc0000383ffff */
[----:B------:R-:W-:-:S00]  /*0120*/  NOP ;  /* 0x0000000000007918 */ /* 0x000fc00000000000 */
        /* <DEDUP_REMOVED lines=13> */
.L_x_1:


//--------------------- .nv.shared.reserved.0     --------------------------
	.section	.nv.shared.reserved.0,"aw",@nobits
	.weak		__nv_reservedSMEM_offset_0_alias
	.size		__nv_reservedSMEM_offset_0_alias, 0, 64
	.other		__nv_reservedSMEM_offset_0_alias,@"STO_CUDA_RESERVED_SHARED STV_DEFAULT"
__nv_reservedSMEM_offset_0_alias:
	.zero		0
	.zero		64


//--------------------- .nv.constant0._Z9transposePiS_ii --------------------------
	.section	.nv.constant0._Z9transposePiS_ii,"a",@progbits
	.sectionflags	@""
	.align	4
.nv.constant0._Z9transposePiS_ii:
	.zero		920


//--------------------- SYMBOLS --------------------------

	.type		.nv.reservedSmem.offset0,@object
	.size		.nv.reservedSmem.offset0,0x4
